	.headerflags	@"EF_CUDA_TEXMODE_UNIFIED EF_CUDA_64BIT_ADDRESS EF_CUDA_ACCELERATORS EF_CUDA_SM90 EF_CUDA_VIRTUAL_SM(EF_CUDA_SM90)"
	.elftype	@"ET_EXEC"


//--------------------- .nv.info                  --------------------------
	.section	.nv.info,"",@"SHT_CUDA_INFO"
	.align	4


	//----- nvinfo : EIATTR_REGCOUNT
	.align		4
        /*0000*/ 	.byte	0x04, 0x2f
        /*0002*/ 	.short	(.L_3 - .L_2)
	.align		4
.L_2:
        /*0004*/ 	.word	index@(triton_red_fused__weight_norm_interface_9)
        /*0008*/ 	.word	0x0000001a


	//----- nvinfo : EIATTR_MIN_STACK_SIZE
	.align		4
.L_3:
        /*000c*/ 	.byte	0x04, 0x12
        /*000e*/ 	.short	(.L_5 - .L_4)
	.align		4
.L_4:
        /*0010*/ 	.word	index@(triton_red_fused__weight_norm_interface_9)
        /*0014*/ 	.word	0x00000000


	//----- nvinfo : EIATTR_FRAME_SIZE
	.align		4
.L_5:
        /*0018*/ 	.byte	0x04, 0x11
        /*001a*/ 	.short	(.L_7 - .L_6)
	.align		4
.L_6:
        /*001c*/ 	.word	index@(triton_red_fused__weight_norm_interface_9)
        /*0020*/ 	.word	0x00000000


	//----- nvinfo : EIATTR_MIN_STACK_SIZE
	.align		4
.L_7:
        /*0024*/ 	.byte	0x04, 0x12
        /*0026*/ 	.short	(.L_9 - .L_8)
	.align		4
.L_8:
        /*0028*/ 	.word	index@(triton_red_fused__weight_norm_interface_9)
        /*002c*/ 	.word	0x00000000
.L_9:


//--------------------- .nv.info.triton_red_fused__weight_norm_interface_9 --------------------------
	.section	.nv.info.triton_red_fused__weight_norm_interface_9,"",@"SHT_CUDA_INFO"
	.sectionflags	@""
	.align	4


	//----- nvinfo : EIATTR_CUDA_API_VERSION
	.align		4
        /*0000*/ 	.byte	0x04, 0x37
        /*0002*/ 	.short	(.L_11 - .L_10)
.L_10:
        /*0004*/ 	.word	0x0000007c


	//----- nvinfo : EIATTR_KPARAM_INFO
	.align		4
.L_11:
        /*0008*/ 	.byte	0x04, 0x17
        /*000a*/ 	.short	(.L_13 - .L_12)
.L_12:
        /*000c*/ 	.word	0x00000000
        /*0010*/ 	.short	0x0006
        /*0012*/ 	.short	0x002c
        /*0014*/ 	.byte	0x00, 0xf0, 0x11, 0x00


	//----- nvinfo : EIATTR_KPARAM_INFO
	.align		4
.L_13:
        /*0018*/ 	.byte	0x04, 0x17
        /*001a*/ 	.short	(.L_15 - .L_14)
.L_14:
        /*001c*/ 	.word	0x00000000
        /*0020*/ 	.short	0x0005
        /*0022*/ 	.short	0x0028
        /*0024*/ 	.byte	0x00, 0xf0, 0x11, 0x00


	//----- nvinfo : EIATTR_KPARAM_INFO
	.align		4
.L_15:
        /*0028*/ 	.byte	0x04, 0x17
        /*002a*/ 	.short	(.L_17 - .L_16)
.L_16:
        /*002c*/ 	.word	0x00000000
        /*0030*/ 	.short	0x0004
        /*0032*/ 	.short	0x0020
        /*0034*/ 	.byte	0x00, 0xf4, 0x21, 0x00


	//----- nvinfo : EIATTR_KPARAM_INFO
	.align		4
.L_17:
        /*0038*/ 	.byte	0x04, 0x17
        /*003a*/ 	.short	(.L_19 - .L_18)
.L_18:
        /*003c*/ 	.word	0x00000000
        /*0040*/ 	.short	0x0003
        /*0042*/ 	.short	0x0018
        /*0044*/ 	.byte	0x00, 0xf4, 0x21, 0x00


	//----- nvinfo : EIATTR_KPARAM_INFO
	.align		4
.L_19:
        /*0048*/ 	.byte	0x04, 0x17
        /*004a*/ 	.short	(.L_21 - .L_20)
.L_20:
        /*004c*/ 	.word	0x00000000
        /*0050*/ 	.short	0x0002
        /*0052*/ 	.short	0x0010
        /*0054*/ 	.byte	0x00, 0xf4, 0x21, 0x00


	//----- nvinfo : EIATTR_KPARAM_INFO
	.align		4
.L_21:
        /*0058*/ 	.byte	0x04, 0x17
        /*005a*/ 	.short	(.L_23 - .L_22)
.L_22:
        /*005c*/ 	.word	0x00000000
        /*0060*/ 	.short	0x0001
        /*0062*/ 	.short	0x0008
        /*0064*/ 	.byte	0x00, 0xf4, 0x21, 0x00


	//----- nvinfo : EIATTR_KPARAM_INFO
	.align		4
.L_23:
        /*0068*/ 	.byte	0x04, 0x17
        /*006a*/ 	.short	(.L_25 - .L_24)
.L_24:
        /*006c*/ 	.word	0x00000000
        /*0070*/ 	.short	0x0000
        /*0072*/ 	.short	0x0000
        /*0074*/ 	.byte	0x00, 0xf4, 0x21, 0x00


	//----- nvinfo : EIATTR_SPARSE_MMA_MASK
	.align		4
.L_25:
        /*0078*/ 	.byte	0x03, 0x50
        /*007a*/ 	.short	0x0000


	//----- nvinfo : EIATTR_MAXREG_COUNT
	.align		4
        /*007c*/ 	.byte	0x03, 0x1b
        /*007e*/ 	.short	0x0080


	//----- nvinfo : EIATTR_COOP_GROUP_MASK_REGIDS
	.align		4
        /*0080*/ 	.byte	0x04, 0x29
        /*0082*/ 	.short	(.L_27 - .L_26)


	//   ....[0]....
.L_26:
        /*0084*/ 	.word	0xffffffff


	//   ....[1]....
        /*0088*/ 	.word	0xffffffff


	//   ....[2]....
        /*008c*/ 	.word	0xffffffff


	//   ....[3]....
        /*0090*/ 	.word	0xffffffff


	//   ....[4]....
        /*0094*/ 	.word	0xffffffff


	//   ....[5]....
        /*0098*/ 	.word	0xffffffff


	//   ....[6]....
        /*009c*/ 	.word	0xffffffff


	//   ....[7]....
        /*00a0*/ 	.word	0xffffffff


	//   ....[8]....
        /*00a4*/ 	.word	0xffffffff


	//----- nvinfo : EIATTR_COOP_GROUP_INSTR_OFFSETS
	.align		4
.L_27:
        /*00a8*/ 	.byte	0x04, 0x28
        /*00aa*/ 	.short	(.L_29 - .L_28)


	//   ....[0]....
.L_28:
        /*00ac*/ 	.word	0x00000280


	//   ....[1]....
        /*00b0*/ 	.word	0x00000300


	//   ....[2]....
        /*00b4*/ 	.word	0x00000320


	//   ....[3]....
        /*00b8*/ 	.word	0x00000340


	//   ....[4]....
        /*00bc*/ 	.word	0x00000370


	//   ....[5]....
        /*00c0*/ 	.word	0x00000400


	//   ....[6]....
        /*00c4*/ 	.word	0x00000430


	//   ....[7]....
        /*00c8*/ 	.word	0x00000460


	//   ....[8]....
        /*00cc*/ 	.word	0x00000480


	//----- nvinfo : EIATTR_EXIT_INSTR_OFFSETS
	.align		4
.L_29:
        /*00d0*/ 	.byte	0x04, 0x1c
        /*00d2*/ 	.short	(.L_31 - .L_30)


	//   ....[0]....
.L_30:
        /*00d4*/ 	.word	0x00000890


	//   ....[1]....
        /*00d8*/ 	.word	0x000008b0


	//----- nvinfo : EIATTR_REQNTID
	.align		4
.L_31:
        /*00dc*/ 	.byte	0x04, 0x10
        /*00de*/ 	.short	(.L_33 - .L_32)
.L_32:
        /*00e0*/ 	.word	0x00000200
        /*00e4*/ 	.word	0x00000001
        /*00e8*/ 	.word	0x00000001


	//----- nvinfo : EIATTR_CBANK_PARAM_SIZE
	.align		4
.L_33:
        /*00ec*/ 	.byte	0x03, 0x19
        /*00ee*/ 	.short	0x0030


	//----- nvinfo : EIATTR_PARAM_CBANK
	.align		4
        /*00f0*/ 	.byte	0x04, 0x0a
        /*00f2*/ 	.short	(.L_35 - .L_34)
	.align		4
.L_34:
        /*00f4*/ 	.word	index@(.nv.constant0.triton_red_fused__weight_norm_interface_9)
        /*00f8*/ 	.short	0x0210
        /*00fa*/ 	.short	0x0030


	//----- nvinfo : EIATTR_SW_WAR
	.align		4
.L_35:
        /*00fc*/ 	.byte	0x04, 0x36
        /*00fe*/ 	.short	(.L_37 - .L_36)
.L_36:
        /*0100*/ 	.word	0x00000008
.L_37:


//--------------------- .nv.callgraph             --------------------------
	.section	.nv.callgraph,"",@"SHT_CUDA_CALLGRAPH"
	.align	4
	.sectionentsize	8
	.align		4
        /*0000*/ 	.word	0x00000000
	.align		4
        /*0004*/ 	.word	0xffffffff
	.align		4
        /*0008*/ 	.word	0x00000000
	.align		4
        /*000c*/ 	.word	0xfffffffe
	.align		4
        /*0010*/ 	.word	0x00000000
	.align		4
        /*0014*/ 	.word	0xfffffffd
	.align		4
        /*0018*/ 	.word	0x00000000
	.align		4
        /*001c*/ 	.word	0xfffffffc


//--------------------- .nv.constant4             --------------------------
	.section	.nv.constant4,"a",@progbits
	.align	8
	.align		8
.nv.constant4:
        /*0000*/ 	.dword	_$_str
	.align		8
        /*0008*/ 	.dword	_$_str_$_2


//--------------------- .text.triton_red_fused__weight_norm_interface_9 --------------------------
	.section	.text.triton_red_fused__weight_norm_interface_9,"ax",@progbits
	.sectionflags	@"SHF_BARRIERS=1"
	.align	128
        .global         triton_red_fused__weight_norm_interface_9
        .type           triton_red_fused__weight_norm_interface_9,@function
        .size           triton_red_fused__weight_norm_interface_9,(.L_x_2 - triton_red_fused__weight_norm_interface_9)
        .other          triton_red_fused__weight_norm_interface_9,@"STO_CUDA_ENTRY STV_DEFAULT"
triton_red_fused__weight_norm_interface_9:
.text.triton_red_fused__weight_norm_interface_9:
[----:B------:R-:W0:Y:S02]  /*0000*/  LDC R1, c[0x0][0x28] ;  /* 0x00000a00ff017b82 */ /* 0x000e240000000800 */
[----:B------:R-:W1:Y:S01]  /*0010*/  S2R R13, SR_CTAID.X ;  /* 0x00000000000d7919 */ /* 0x000e620000002500 */
[----:B------:R-:W2:Y:S01]  /*0020*/  LDC.64 R16, c[0x0][0x218] ;  /* 0x00008600ff107b82 */ /* 0x000ea20000000a00 */
[----:B------:R-:W-:Y:S01]  /*0030*/  ULDC.64 UR6, c[0x0][0x208] ;  /* 0x0000820000067ab9 */ /* 0x000fe20000000a00 */
[----:B------:R-:W3:Y:S01]  /*0040*/  S2R R18, SR_TID.X ;  /* 0x0000000000127919 */ /* 0x000ee20000002100 */
[----:B-1----:R-:W-:Y:S01]  /*0050*/  ISETP.GE.AND P1, PT, R13, 0x400, PT ;  /* 0x000004000d00780c */ /* 0x002fe20003f26270 */
[----:B---3--:R-:W-:-:S05]  /*0060*/  IMAD.SHL.U32 R14, R18, 0x4, RZ ;  /* 0x00000004120e7824 */ /* 0x008fca00078e00ff */
[----:B------:R-:W-:-:S07]  /*0070*/  LOP3.LUT R4, R14, 0x7fc, RZ, 0xc0, !PT ;  /* 0x000007fc0e047812 */ /* 0x000fce00078ec0ff */
[----:B------:R-:W-:Y:S01]  /*0080*/  @P1 LOP3.LUT R12, R4, 0x800, RZ, 0xfc, !PT ;  /* 0x00000800040c1812 */ /* 0x000fe200078efcff */
[C---:B------:R-:W-:Y:S02]  /*0090*/  IMAD R0, R13.reuse, 0xa00, R4 ;  /* 0x00000a000d007824 */ /* 0x040fe400078e0204 */
[----:B------:R-:W-:Y:S02]  /*00a0*/  @P1 IMAD.MOV.U32 R10, RZ, RZ, RZ ;  /* 0x000000ffff0a1224 */ /* 0x000fe400078e00ff */
[----:B------:R-:W-:Y:S02]  /*00b0*/  @P1 IMAD R8, R13, 0xa00, R12 ;  /* 0x00000a000d081824 */ /* 0x000fe400078e020c */
[----:B--2---:R-:W-:-:S03]  /*00c0*/  IMAD.WIDE R2, R0, 0x4, R16 ;  /* 0x0000000400027825 */ /* 0x004fc600078e0210 */
[----:B------:R-:W-:Y:S01]  /*00d0*/  @P1 SHF.R.S32.HI R9, RZ, 0x1f, R8 ;  /* 0x0000001fff091819 */ /* 0x000fe20000011408 */
[----:B------:R-:W-:Y:S06]  /*00e0*/  @P1 BRA `(.L_x_0) ;  /* 0x0000000000641947 */ /* 0x000fec0003800000 */
[----:B------:R-:W-:Y:S02]  /*00f0*/  LOP3.LUT R12, R4, 0x800, RZ, 0xfc, !PT ;  /* 0x00000800040c7812 */ /* 0x000fe400078efcff */
[----:B------:R-:W-:Y:S02]  /*0100*/  CS2R R4, SRZ ;  /* 0x0000000000047805 */ /* 0x000fe4000001ff00 */
[----:B------:R-:W-:Y:S01]  /*0110*/  CS2R R6, SRZ ;  /* 0x0000000000067805 */ /* 0x000fe2000001ff00 */
[----:B------:R-:W2:Y:S01]  /*0120*/  LDG.E.EL.128 R8, desc[UR6][R2.64] ;  /* 0x0000000602087981 */ /* 0x000ea2000c2e1d00 */
[----:B------:R-:W-:Y:S01]  /*0130*/  ISETP.GE.U32.AND P0, PT, R12, 0xa00, PT ;  /* 0x00000a000c00780c */ /* 0x000fe20003f06070 */
[----:B------:R-:W-:-:S04]  /*0140*/  IMAD R15, R13, 0xa00, R12 ;  /* 0x00000a000d0f7824 */ /* 0x000fc800078e020c */
[----:B------:R-:W-:-:S08]  /*0150*/  IMAD.WIDE R16, R15, 0x4, R16 ;  /* 0x000000040f107825 */ /* 0x000fd000078e0210 */
[----:B------:R-:W3:Y:S01]  /*0160*/  @!P0 LDG.E.EL.128 R4, desc[UR6][R16.64] ;  /* 0x0000000610048981 */ /* 0x000ee2000c2e1d00 */
[----:B--2---:R-:W-:Y:S01]  /*0170*/  FMUL R20, R9, R9 ;  /* 0x0000000909147220 */ /* 0x004fe20000400000 */
[----:B------:R-:W-:Y:S01]  /*0180*/  FMUL R9, R8, R8 ;  /* 0x0000000808097220 */ /* 0x000fe20000400000 */
[----:B------:R-:W-:Y:S01]  /*0190*/  FMUL R10, R10, R10 ;  /* 0x0000000a0a0a7220 */ /* 0x000fe20000400000 */
[----:B------:R-:W-:Y:S01]  /*01a0*/  FMUL R11, R11, R11 ;  /* 0x0000000b0b0b7220 */ /* 0x000fe20000400000 */
[----:B---3--:R-:W-:Y:S02]  /*01b0*/  SEL R5, R5, RZ, !P0 ;  /* 0x000000ff05057207 */ /* 0x008fe40004000000 */
[----:B------:R-:W-:-:S03]  /*01c0*/  SEL R4, R4, RZ, !P0 ;  /* 0x000000ff04047207 */ /* 0x000fc60004000000 */
[----:B------:R-:W-:Y:S01]  /*01d0*/  @!P0 FFMA R20, R5, R5, R20 ;  /* 0x0000000505148223 */ /* 0x000fe20000000014 */
[----:B------:R-:W-:Y:S01]  /*01e0*/  SEL R5, R6, RZ, !P0 ;  /* 0x000000ff06057207 */ /* 0x000fe20004000000 */
[----:B------:R-:W-:Y:S01]  /*01f0*/  @!P0 FFMA R9, R4, R4, R9 ;  /* 0x0000000404098223 */ /* 0x000fe20000000009 */
[----:B------:R-:W-:-:S03]  /*0200*/  SEL R4, R7, RZ, !P0 ;  /* 0x000000ff07047207 */ /* 0x000fc60004000000 */
[----:B------:R-:W-:Y:S01]  /*0210*/  @!P0 FFMA R10, R5, R5, R10 ;  /* 0x00000005050a8223 */ /* 0x000fe2000000000a */
[----:B------:R-:W-:Y:S01]  /*0220*/  FADD R9, R20, R9 ;  /* 0x0000000914097221 */ /* 0x000fe20000000000 */
[----:B------:R-:W-:-:S03]  /*0230*/  @!P0 FFMA R11, R4, R4, R11 ;  /* 0x00000004040b8223 */ /* 0x000fc6000000000b */
[----:B------:R-:W-:Y:S01]  /*0240*/  FADD R10, R10, R9 ;  /* 0x000000090a0a7221 */ /* 0x000fe20000000000 */
[--C-:B------:R-:W-:Y:S01]  /*0250*/  SHF.R.S32.HI R9, RZ, 0x1f, R15.reuse ;  /* 0x0000001fff097819 */ /* 0x100fe2000001140f */
[----:B------:R-:W-:Y:S02]  /*0260*/  IMAD.MOV.U32 R8, RZ, RZ, R15 ;  /* 0x000000ffff087224 */ /* 0x000fe400078e000f */
[----:B------:R-:W-:-:S07]  /*0270*/  FADD R10, R11, R10 ;  /* 0x0000000a0b0a7221 */ /* 0x000fce0000000000 */
.L_x_0:
[----:B------:R-:W1:Y:S01]  /*0280*/  SHFL.BFLY PT, R5, R10, 0x10, 0x1f ;  /* 0x0e001f000a057f89 */ /* 0x000e6200000e0000 */
[----:B------:R-:W2:Y:S01]  /*0290*/  S2UR UR5, SR_CgaCtaId ;  /* 0x00000000000579c3 */ /* 0x000ea20000008800 */
[C---:B------:R-:W-:Y:S01]  /*02a0*/  LOP3.LUT P0, RZ, R18.reuse, 0x1f, RZ, 0xc0, !PT ;  /* 0x0000001f12ff7812 */ /* 0x040fe2000780c0ff */
[----:B------:R-:W-:Y:S01]  /*02b0*/  UMOV UR4, 0x400 ;  /* 0x0000040000047882 */ /* 0x000fe20000000000 */
[----:B------:R-:W-:Y:S01]  /*02c0*/  ISETP.GE.AND P2, PT, R18, 0x10, PT ;  /* 0x000000101200780c */ /* 0x000fe20003f46270 */
[----:B------:R-:W-:Y:S01]  /*02d0*/  ULDC.64 UR8, c[0x0][0x230] ;  /* 0x00008c0000087ab9 */ /* 0x000fe20000000a00 */
[----:B-1----:R-:W-:Y:S01]  /*02e0*/  FADD R5, R5, R10 ;  /* 0x0000000a05057221 */ /* 0x002fe20000000000 */
[----:B--2---:R-:W-:-:S04]  /*02f0*/  UPRMT UR4, UR5, 0x654, UR4 ;  /* 0x0000065405047896 */ /* 0x004fc80008000004 */
[----:B------:R-:W1:Y:S02]  /*0300*/  SHFL.BFLY PT, R4, R5, 0x8, 0x1f ;  /* 0x0d001f0005047f89 */ /* 0x000e6400000e0000 */
[----:B-1----:R-:W-:-:S05]  /*0310*/  FADD R6, R5, R4 ;  /* 0x0000000405067221 */ /* 0x002fca0000000000 */
[----:B------:R-:W1:Y:S02]  /*0320*/  SHFL.BFLY PT, R7, R6, 0x4, 0x1f ;  /* 0x0c801f0006077f89 */ /* 0x000e6400000e0000 */
[----:B-1----:R-:W-:-:S05]  /*0330*/  FADD R7, R6, R7 ;  /* 0x0000000706077221 */ /* 0x002fca0000000000 */
[----:B------:R-:W1:Y:S02]  /*0340*/  SHFL.BFLY PT, R4, R7, 0x2, 0x1f ;  /* 0x0c401f0007047f89 */ /* 0x000e6400000e0000 */
[----:B-1----:R-:W-:Y:S01]  /*0350*/  FADD R11, R7, R4 ;  /* 0x00000004070b7221 */ /* 0x002fe20000000000 */
[----:B------:R-:W-:-:S04]  /*0360*/  SHF.R.U32.HI R4, RZ, 0x5, R18 ;  /* 0x00000005ff047819 */ /* 0x000fc80000011612 */
[----:B------:R-:W1:Y:S01]  /*0370*/  SHFL.BFLY PT, R16, R11, 0x1, 0x1f ;  /* 0x0c201f000b107f89 */ /* 0x000e6200000e0000 */
[----:B------:R-:W-:-:S04]  /*0380*/  LOP3.LUT R4, R4, 0xf, RZ, 0xc0, !PT ;  /* 0x0000000f04047812 */ /* 0x000fc800078ec0ff */
[----:B------:R-:W-:Y:S01]  /*0390*/  LEA R4, R4, UR4, 0x2 ;  /* 0x0000000404047c11 */ /* 0x000fe2000f8e10ff */
[----:B-1----:R-:W-:-:S05]  /*03a0*/  FADD R15, R11, R16 ;  /* 0x000000100b0f7221 */ /* 0x002fca0000000000 */
[----:B------:R-:W-:Y:S01]  /*03b0*/  @!P0 STS [R4], R15 ;  /* 0x0000000f04008388 */ /* 0x000fe20000000800 */
[----:B------:R-:W-:Y:S01]  /*03c0*/  BAR.SYNC.DEFER_BLOCKING 0x0 ;  /* 0x0000000000007b1d */ /* 0x000fe20000010000 */
[----:B------:R-:W-:-:S04]  /*03d0*/  LOP3.LUT P0, RZ, R18, 0xf, RZ, 0xc0, !PT ;  /* 0x0000000f12ff7812 */ /* 0x000fc8000780c0ff */
[----:B------:R-:W-:Y:S01]  /*03e0*/  ISETP.LT.AND P0, PT, R18, 0x10, !P0 ;  /* 0x000000101200780c */ /* 0x000fe20004701270 */
[----:B------:R-:W1:Y:S04]  /*03f0*/  @!P2 LDS R10, [R14+UR4] ;  /* 0x000000040e0aa984 */ /* 0x000e680008000800 */
[----:B-1----:R-:W1:Y:S02]  /*0400*/  SHFL.BFLY PT, R5, R10, 0x8, 0x1f ;  /* 0x0d001f000a057f89 */ /* 0x002e6400000e0000 */
[----:B-1----:R-:W-:Y:S02]  /*0410*/  FADD R5, R10, R5 ;  /* 0x000000050a057221 */ /* 0x002fe40000000000 */
[----:B------:R-:W1:Y:S03]  /*0420*/  LDC.64 R10, c[0x0][0x210] ;  /* 0x00008400ff0a7b82 */ /* 0x000e660000000a00 */
[----:B------:R-:W2:Y:S01]  /*0430*/  SHFL.BFLY PT, R6, R5, 0x4, 0x1f ;  /* 0x0c801f0005067f89 */ /* 0x000ea200000e0000 */
[----:B-1----:R-:W-:-:S04]  /*0440*/  IMAD.WIDE R10, R13, 0x4, R10 ;  /* 0x000000040d0a7825 */ /* 0x002fc800078e020a */
[----:B--2---:R-:W-:-:S05]  /*0450*/  FADD R6, R5, R6 ;  /* 0x0000000605067221 */ /* 0x004fca0000000000 */
[----:B------:R-:W1:Y:S02]  /*0460*/  SHFL.BFLY PT, R7, R6, 0x2, 0x1f ;  /* 0x0c401f0006077f89 */ /* 0x000e6400000e0000 */
[----:B-1----:R-:W-:-:S05]  /*0470*/  FADD R7, R6, R7 ;  /* 0x0000000706077221 */ /* 0x002fca0000000000 */
[----:B------:R-:W1:Y:S02]  /*0480*/  SHFL.BFLY PT, R16, R7, 0x1, 0x1f ;  /* 0x0c201f0007107f89 */ /* 0x000e6400000e0000 */
[----:B-1----:R-:W-:Y:S02]  /*0490*/  FADD R15, R7, R16 ;  /* 0x00000010070f7221 */ /* 0x002fe40000000000 */
[----:B------:R-:W1:Y:S03]  /*04a0*/  LDC.64 R16, c[0x0][0x220] ;  /* 0x00008800ff107b82 */ /* 0x000e660000000a00 */
[----:B------:R-:W-:Y:S05]  /*04b0*/  @P0 STS [R14+UR4], R15 ;  /* 0x0000000f0e000988 */ /* 0x000fea0008000804 */
[----:B------:R-:W-:Y:S01]  /*04c0*/  BAR.SYNC.DEFER_BLOCKING 0x0 ;  /* 0x0000000000007b1d */ /* 0x000fe20000010000 */
[----:B------:R-:W-:Y:S01]  /*04d0*/  LOP3.LUT P0, RZ, R18, 0x1ff, RZ, 0xc0, !PT ;  /* 0x000001ff12ff7812 */ /* 0x000fe2000780c0ff */
[----:B------:R-:W-:-:S03]  /*04e0*/  IMAD.MOV.U32 R18, RZ, RZ, RZ ;  /* 0x000000ffff127224 */ /* 0x000fc600078e00ff */
[C---:B------:R-:W-:Y:S02]  /*04f0*/  ISETP.LT.AND P0, PT, R13.reuse, 0x400, !P0 ;  /* 0x000004000d00780c */ /* 0x040fe40004701270 */
[----:B------:R-:W-:Y:S01]  /*0500*/  CS2R R4, SRZ ;  /* 0x0000000000047805 */ /* 0x000fe2000001ff00 */
[----:B-1----:R-:W-:Y:S01]  /*0510*/  IMAD.WIDE R16, R13, 0x4, R16 ;  /* 0x000000040d107825 */ /* 0x002fe200078e0210 */
[----:B------:R-:W1:Y:S01]  /*0520*/  LDS R19, [UR4] ;  /* 0x00000004ff137984 */ /* 0x000e620008000800 */
[----:B------:R-:W-:Y:S02]  /*0530*/  CS2R R6, SRZ ;  /* 0x0000000000067805 */ /* 0x000fe4000001ff00 */
[----:B------:R-:W-:Y:S01]  /*0540*/  IMAD.SHL.U32 R13, R8, 0x4, RZ ;  /* 0x00000004080d7824 */ /* 0x000fe200078e00ff */
[----:B------:R-:W-:Y:S01]  /*0550*/  ULDC.64 UR4, c[0x0][0x218] ;  /* 0x0000860000047ab9 */ /* 0x000fe20000000a00 */
[----:B-1----:R-:W1:Y:S01]  /*0560*/  MUFU.SQRT R19, R19 ;  /* 0x0000001300137308 */ /* 0x002e620000002000 */
[----:B------:R-:W-:Y:S06]  /*0570*/  BAR.SYNC.DEFER_BLOCKING 0x0 ;  /* 0x0000000000007b1d */ /* 0x000fec0000010000 */
[----:B-1----:R1:W-:Y:S04]  /*0580*/  @P0 STG.E desc[UR6][R10.64], R19 ;  /* 0x000000130a000986 */ /* 0x0023e8000c101906 */
[----:B------:R-:W2:Y:S04]  /*0590*/  @!P1 LDG.E.EL R18, desc[UR6][R16.64] ;  /* 0x0000000610129981 */ /* 0x000ea8000c2e1900 */
[----:B------:R3:W4:Y:S01]  /*05a0*/  @!P1 LDG.E.EF.128 R4, desc[UR6][R2.64] ;  /* 0x0000000602049981 */ /* 0x000722000c0e1d00 */
[----:B------:R-:W-:-:S02]  /*05b0*/  FSETP.GT.AND P0, PT, R19, 8.50705917302346158658e+37, PT ;  /* 0x7e8000001300780b */ /* 0x000fc40003f04000 */
[----:B------:R-:W-:-:S11]  /*05c0*/  FSETP.GEU.AND P2, PT, R19, 1.175494350822287508e-38, PT ;  /* 0x008000001300780b */ /* 0x000fd60003f4e000 */
[----:B-1----:R-:W-:-:S04]  /*05d0*/  @P0 FMUL R19, R19, 0.25 ;  /* 0x3e80000013130820 */ /* 0x002fc80000400000 */
[----:B------:R-:W-:-:S06]  /*05e0*/  @!P2 FMUL R19, R19, 16777216 ;  /* 0x4b8000001313a820 */ /* 0x000fcc0000400000 */
[----:B------:R-:W3:Y:S01]  /*05f0*/  MUFU.RCP R19, R19 ;  /* 0x0000001300137308 */ /* 0x000ee20000001000 */
[----:B--2---:R-:W-:Y:S01]  /*0600*/  @P0 FMUL R18, R18, 0.25 ;  /* 0x3e80000012120820 */ /* 0x004fe20000400000 */
[----:B------:R-:W-:Y:S02]  /*0610*/  ISETP.LT.U32.AND P0, PT, R12, 0xa00, !P1 ;  /* 0x00000a000c00780c */ /* 0x000fe40004f01070 */
[----:B------:R-:W-:Y:S01]  /*0620*/  SHF.L.U64.HI R12, R8, 0x2, R9 ;  /* 0x00000002080c7819 */ /* 0x000fe20000010209 */
[----:B------:R-:W-:Y:S01]  /*0630*/  @!P2 FMUL R18, R18, 16777216 ;  /* 0x4b8000001212a820 */ /* 0x000fe20000400000 */
[----:B------:R-:W-:Y:S02]  /*0640*/  SHF.R.S32.HI R9, RZ, 0x1f, R0 ;  /* 0x0000001fff097819 */ /* 0x000fe40000011400 */
[----:B------:R-:W-:Y:S01]  /*0650*/  IADD3 R14, P2, R13, UR4, RZ ;  /* 0x000000040d0e7c10 */ /* 0x000fe2000ff5e0ff */
[----:B---3--:R-:W-:Y:S01]  /*0660*/  FMUL R2, R19, R18 ;  /* 0x0000001213027220 */ /* 0x008fe20000400000 */
[C---:B------:R-:W-:Y:S01]  /*0670*/  SHF.L.U64.HI R10, R0.reuse, 0x2, R9 ;  /* 0x00000002000a7819 */ /* 0x040fe20000010209 */
[----:B------:R-:W-:Y:S01]  /*0680*/  IMAD.SHL.U32 R0, R0, 0x4, RZ ;  /* 0x0000000400007824 */ /* 0x000fe200078e00ff */
[----:B------:R-:W-:Y:S01]  /*0690*/  IADD3.X R15, R12, UR5, RZ, P2, !PT ;  /* 0x000000050c0f7c10 */ /* 0x000fe200097fe4ff */
[----:B------:R-:W-:Y:S01]  /*06a0*/  ULDC.64 UR4, c[0x0][0x228] ;  /* 0x00008a0000047ab9 */ /* 0x000fe20000000a00 */
[----:B----4-:R-:W-:-:S02]  /*06b0*/  SEL R3, R4, RZ, !P1 ;  /* 0x000000ff04037207 */ /* 0x010fc40004800000 */
[----:B------:R-:W-:Y:S02]  /*06c0*/  CS2R R8, SRZ ;  /* 0x0000000000087805 */ /* 0x000fe4000001ff00 */
[----:B------:R-:W-:Y:S02]  /*06d0*/  SEL R5, R5, RZ, !P1 ;  /* 0x000000ff05057207 */ /* 0x000fe40004800000 */
[----:B------:R-:W-:Y:S01]  /*06e0*/  SEL R11, R6, RZ, !P1 ;  /* 0x000000ff060b7207 */ /* 0x000fe20004800000 */
[C---:B------:R-:W-:Y:S01]  /*06f0*/  FMUL R4, R2.reuse, R3 ;  /* 0x0000000302047220 */ /* 0x040fe20000400000 */
[----:B------:R-:W-:Y:S01]  /*0700*/  SEL R7, R7, RZ, !P1 ;  /* 0x000000ff07077207 */ /* 0x000fe20004800000 */
[C---:B------:R-:W-:Y:S01]  /*0710*/  FMUL R5, R2.reuse, R5 ;  /* 0x0000000502057220 */ /* 0x040fe20000400000 */
[----:B------:R-:W-:Y:S01]  /*0720*/  IADD3 R16, P2, R0, UR4, RZ ;  /* 0x0000000400107c10 */ /* 0x000fe2000ff5e0ff */
[C---:B------:R-:W-:Y:S01]  /*0730*/  FMUL R6, R2.reuse, R11 ;  /* 0x0000000b02067220 */ /* 0x040fe20000400000 */
[----:B------:R-:W-:Y:S01]  /*0740*/  IADD3 R18, P3, R0, UR8, RZ ;  /* 0x0000000800127c10 */ /* 0x000fe2000ff7e0ff */
[----:B------:R-:W-:Y:S01]  /*0750*/  FMUL R7, R2, R7 ;  /* 0x0000000702077220 */ /* 0x000fe20000400000 */
[----:B------:R-:W-:-:S02]  /*0760*/  IADD3.X R17, R10, UR5, RZ, P2, !PT ;  /* 0x000000050a117c10 */ /* 0x000fc400097fe4ff */
[----:B------:R-:W-:Y:S02]  /*0770*/  IADD3.X R19, R10, UR9, RZ, P3, !PT ;  /* 0x000000090a137c10 */ /* 0x000fe40009ffe4ff */
[----:B------:R-:W-:Y:S01]  /*0780*/  CS2R R10, SRZ ;  /* 0x00000000000a7805 */ /* 0x000fe2000001ff00 */
[----:B------:R1:W-:Y:S04]  /*0790*/  @!P1 STG.E.128 desc[UR6][R16.64], R4 ;  /* 0x0000000410009986 */ /* 0x0003e8000c101d06 */
[----:B------:R1:W-:Y:S04]  /*07a0*/  @!P1 STG.E.128 desc[UR6][R18.64], R4 ;  /* 0x0000000412009986 */ /* 0x0003e8000c101d06 */
[----:B------:R-:W2:Y:S01]  /*07b0*/  @P0 LDG.E.EF.128 R8, desc[UR6][R14.64] ;  /* 0x000000060e080981 */ /* 0x000ea2000c0e1d00 */
[----:B------:R-:W-:-:S04]  /*07c0*/  IADD3 R20, P1, R13, UR4, RZ ;  /* 0x000000040d147c10 */ /* 0x000fc8000ff3e0ff */
[----:B------:R-:W-:Y:S02]  /*07d0*/  IADD3.X R21, R12, UR5, RZ, P1, !PT ;  /* 0x000000050c157c10 */ /* 0x000fe40008ffe4ff */
[----:B------:R-:W-:Y:S02]  /*07e0*/  IADD3 R22, P1, R13, UR8, RZ ;  /* 0x000000080d167c10 */ /* 0x000fe4000ff3e0ff */
[----:B--2---:R-:W-:Y:S02]  /*07f0*/  SEL R3, R8, RZ, P0 ;  /* 0x000000ff08037207 */ /* 0x004fe40000000000 */
[----:B------:R-:W-:Y:S02]  /*0800*/  SEL R9, R9, RZ, P0 ;  /* 0x000000ff09097207 */ /* 0x000fe40000000000 */
[----:B------:R-:W-:Y:S01]  /*0810*/  SEL R23, R10, RZ, P0 ;  /* 0x000000ff0a177207 */ /* 0x000fe20000000000 */
[C---:B------:R-:W-:Y:S01]  /*0820*/  FMUL R8, R2.reuse, R3 ;  /* 0x0000000302087220 */ /* 0x040fe20000400000 */
[----:B------:R-:W-:Y:S01]  /*0830*/  SEL R11, R11, RZ, P0 ;  /* 0x000000ff0b0b7207 */ /* 0x000fe20000000000 */
[----:B------:R-:W-:-:S02]  /*0840*/  FMUL R9, R2, R9 ;  /* 0x0000000902097220 */ /* 0x000fc40000400000 */
[C---:B------:R-:W-:Y:S01]  /*0850*/  FMUL R10, R2.reuse, R23 ;  /* 0x00000017020a7220 */ /* 0x040fe20000400000 */
[----:B------:R-:W-:Y:S01]  /*0860*/  IADD3.X R23, R12, UR9, RZ, P1, !PT ;  /* 0x000000090c177c10 */ /* 0x000fe20008ffe4ff */
[----:B------:R-:W-:-:S05]  /*0870*/  FMUL R11, R2, R11 ;  /* 0x0000000b020b7220 */ /* 0x000fca0000400000 */
[----:B------:R1:W-:Y:S01]  /*0880*/  @P0 STG.E.128 desc[UR6][R20.64], R8 ;  /* 0x0000000814000986 */ /* 0x0003e2000c101d06 */
[----:B------:R-:W-:Y:S05]  /*0890*/  @!P0 EXIT ;  /* 0x000000000000894d */ /* 0x000fea0003800000 */
[----:B------:R-:W-:Y:S01]  /*08a0*/  STG.E.128 desc[UR6][R22.64], R8 ;  /* 0x0000000816007986 */ /* 0x000fe2000c101d06 */
[----:B------:R-:W-:Y:S05]  /*08b0*/  EXIT ;  /* 0x000000000000794d */ /* 0x000fea0003800000 */
.L_x_1:
[----:B------:R-:W-:-:S00]  /*08c0*/  BRA `(.L_x_1) ;  /* 0xfffffffc00fc7947 */ /* 0x000fc0000383ffff */
[----:B------:R-:W-:-:S00]  /*08d0*/  NOP ;  /* 0x0000000000007918 */ /* 0x000fc00000000000 */
        /* <DEDUP_REMOVED lines=10> */
.L_x_2:


//--------------------- .nv.global.init           --------------------------
	.section	.nv.global.init,"aw",@progbits
.nv.global.init:
	.type		_$_str,@object
	.size		_$_str,(_$_str_$_2 - _$_str)
_$_str:
        /*0000*/ 	.byte	0x5f, 0x5f, 0x43, 0x55, 0x44, 0x41, 0x5f, 0x46, 0x54, 0x5a, 0x00
	.type		_$_str_$_2,@object
	.size		_$_str_$_2,(.L_1 - _$_str_$_2)
_$_str_$_2:
        /*000b*/ 	.byte	0x5f, 0x5f, 0x43, 0x55, 0x44, 0x41, 0x5f, 0x50, 0x52, 0x45, 0x43, 0x5f, 0x53, 0x51, 0x52, 0x54
        /*001b*/ 	.byte	0x00
.L_1:


//--------------------- .nv.shared.triton_red_fused__weight_norm_interface_9 --------------------------
	.section	.nv.shared.triton_red_fused__weight_norm_interface_9,"aw",@nobits
	.sectionflags	@""
	.align	16
	.zero		1024


//--------------------- .nv.constant0.triton_red_fused__weight_norm_interface_9 --------------------------
	.section	.nv.constant0.triton_red_fused__weight_norm_interface_9,"a",@progbits
	.sectionflags	@""
	.align	4
.nv.constant0.triton_red_fused__weight_norm_interface_9:
	.zero		576
